//
// Generated by NVIDIA NVVM Compiler
//
// Compiler Build ID: CL-36424714
// Cuda compilation tools, release 13.0, V13.0.88
// Based on NVVM 20.0.0
//

.version 9.0
.target sm_100
.address_size 64

	// .globl	_Z6kernelPiS_ii
// _ZZ7kernel2PiS_iiE5cache has been demoted

.visible .entry _Z6kernelPiS_ii(
	.param .u64 .ptr .align 1 _Z6kernelPiS_ii_param_0,
	.param .u64 .ptr .align 1 _Z6kernelPiS_ii_param_1,
	.param .u32 _Z6kernelPiS_ii_param_2,
	.param .u32 _Z6kernelPiS_ii_param_3
)
{
	.reg .pred 	%p<31>;
	.reg .b32 	%r<137>;
	.reg .b64 	%rd<9>;

	ld.param.u64 	%rd3, [_Z6kernelPiS_ii_param_0];
	ld.param.u64 	%rd2, [_Z6kernelPiS_ii_param_1];
	ld.param.u32 	%r87, [_Z6kernelPiS_ii_param_2];
	ld.param.u32 	%r88, [_Z6kernelPiS_ii_param_3];
	cvta.to.global.u64 	%rd4, %rd3;
	mov.u32 	%r1, %ctaid.x;
	shl.b32 	%r89, %r1, 4;
	mul.wide.u32 	%rd5, %r89, 4;
	add.s64 	%rd1, %rd4, %rd5;
	ld.global.u32 	%r90, [%rd1];
	setp.eq.s32 	%p1, %r90, %r87;
	@%p1 bra 	$L__BB0_2;
	ld.global.u32 	%r108, [%rd1+4];
	mov.b32 	%r109, 0;
	bra.uni 	$L__BB0_3;
$L__BB0_2:
	ld.global.u32 	%r108, [%rd1+4];
	setp.eq.s32 	%p2, %r108, %r88;
	selp.u32 	%r109, 1, 0, %p2;
$L__BB0_3:
	setp.eq.s32 	%p3, %r108, %r87;
	@%p3 bra 	$L__BB0_5;
	ld.global.u32 	%r110, [%rd1+8];
	mov.b32 	%r111, 0;
	bra.uni 	$L__BB0_6;
$L__BB0_5:
	ld.global.u32 	%r110, [%rd1+8];
	setp.eq.s32 	%p4, %r110, %r88;
	selp.u32 	%r111, 1, 0, %p4;
$L__BB0_6:
	add.s32 	%r12, %r111, %r109;
	setp.eq.s32 	%p5, %r110, %r87;
	@%p5 bra 	$L__BB0_8;
	ld.global.u32 	%r112, [%rd1+12];
	mov.b32 	%r113, 0;
	bra.uni 	$L__BB0_9;
$L__BB0_8:
	ld.global.u32 	%r112, [%rd1+12];
	setp.eq.s32 	%p6, %r112, %r88;
	selp.u32 	%r113, 1, 0, %p6;
$L__BB0_9:
	add.s32 	%r18, %r113, %r12;
	setp.eq.s32 	%p7, %r112, %r87;
	@%p7 bra 	$L__BB0_11;
	ld.global.u32 	%r114, [%rd1+16];
	mov.b32 	%r115, 0;
	bra.uni 	$L__BB0_12;
$L__BB0_11:
	ld.global.u32 	%r114, [%rd1+16];
	setp.eq.s32 	%p8, %r114, %r88;
	selp.u32 	%r115, 1, 0, %p8;
$L__BB0_12:
	add.s32 	%r24, %r115, %r18;
	setp.eq.s32 	%p9, %r114, %r87;
	@%p9 bra 	$L__BB0_14;
	ld.global.u32 	%r116, [%rd1+20];
	mov.b32 	%r117, 0;
	bra.uni 	$L__BB0_15;
$L__BB0_14:
	ld.global.u32 	%r116, [%rd1+20];
	setp.eq.s32 	%p10, %r116, %r88;
	selp.u32 	%r117, 1, 0, %p10;
$L__BB0_15:
	add.s32 	%r30, %r117, %r24;
	setp.eq.s32 	%p11, %r116, %r87;
	@%p11 bra 	$L__BB0_17;
	ld.global.u32 	%r118, [%rd1+24];
	mov.b32 	%r119, 0;
	bra.uni 	$L__BB0_18;
$L__BB0_17:
	ld.global.u32 	%r118, [%rd1+24];
	setp.eq.s32 	%p12, %r118, %r88;
	selp.u32 	%r119, 1, 0, %p12;
$L__BB0_18:
	add.s32 	%r36, %r119, %r30;
	setp.eq.s32 	%p13, %r118, %r87;
	@%p13 bra 	$L__BB0_20;
	ld.global.u32 	%r120, [%rd1+28];
	mov.b32 	%r121, 0;
	bra.uni 	$L__BB0_21;
$L__BB0_20:
	ld.global.u32 	%r120, [%rd1+28];
	setp.eq.s32 	%p14, %r120, %r88;
	selp.u32 	%r121, 1, 0, %p14;
$L__BB0_21:
	add.s32 	%r42, %r121, %r36;
	setp.eq.s32 	%p15, %r120, %r87;
	@%p15 bra 	$L__BB0_23;
	ld.global.u32 	%r122, [%rd1+32];
	mov.b32 	%r123, 0;
	bra.uni 	$L__BB0_24;
$L__BB0_23:
	ld.global.u32 	%r122, [%rd1+32];
	setp.eq.s32 	%p16, %r122, %r88;
	selp.u32 	%r123, 1, 0, %p16;
$L__BB0_24:
	add.s32 	%r48, %r123, %r42;
	setp.eq.s32 	%p17, %r122, %r87;
	@%p17 bra 	$L__BB0_26;
	ld.global.u32 	%r124, [%rd1+36];
	mov.b32 	%r125, 0;
	bra.uni 	$L__BB0_27;
$L__BB0_26:
	ld.global.u32 	%r124, [%rd1+36];
	setp.eq.s32 	%p18, %r124, %r88;
	selp.u32 	%r125, 1, 0, %p18;
$L__BB0_27:
	add.s32 	%r54, %r125, %r48;
	setp.eq.s32 	%p19, %r124, %r87;
	@%p19 bra 	$L__BB0_29;
	ld.global.u32 	%r126, [%rd1+40];
	mov.b32 	%r127, 0;
	bra.uni 	$L__BB0_30;
$L__BB0_29:
	ld.global.u32 	%r126, [%rd1+40];
	setp.eq.s32 	%p20, %r126, %r88;
	selp.u32 	%r127, 1, 0, %p20;
$L__BB0_30:
	add.s32 	%r60, %r127, %r54;
	setp.eq.s32 	%p21, %r126, %r87;
	@%p21 bra 	$L__BB0_32;
	ld.global.u32 	%r128, [%rd1+44];
	mov.b32 	%r129, 0;
	bra.uni 	$L__BB0_33;
$L__BB0_32:
	ld.global.u32 	%r128, [%rd1+44];
	setp.eq.s32 	%p22, %r128, %r88;
	selp.u32 	%r129, 1, 0, %p22;
$L__BB0_33:
	add.s32 	%r66, %r129, %r60;
	setp.eq.s32 	%p23, %r128, %r87;
	@%p23 bra 	$L__BB0_35;
	ld.global.u32 	%r130, [%rd1+48];
	mov.b32 	%r131, 0;
	bra.uni 	$L__BB0_36;
$L__BB0_35:
	ld.global.u32 	%r130, [%rd1+48];
	setp.eq.s32 	%p24, %r130, %r88;
	selp.u32 	%r131, 1, 0, %p24;
$L__BB0_36:
	add.s32 	%r72, %r131, %r66;
	setp.eq.s32 	%p25, %r130, %r87;
	@%p25 bra 	$L__BB0_38;
	ld.global.u32 	%r132, [%rd1+52];
	mov.b32 	%r133, 0;
	bra.uni 	$L__BB0_39;
$L__BB0_38:
	ld.global.u32 	%r132, [%rd1+52];
	setp.eq.s32 	%p26, %r132, %r88;
	selp.u32 	%r133, 1, 0, %p26;
$L__BB0_39:
	add.s32 	%r78, %r133, %r72;
	setp.eq.s32 	%p27, %r132, %r87;
	@%p27 bra 	$L__BB0_41;
	ld.global.u32 	%r134, [%rd1+56];
	mov.b32 	%r135, 0;
	bra.uni 	$L__BB0_42;
$L__BB0_41:
	ld.global.u32 	%r134, [%rd1+56];
	setp.eq.s32 	%p28, %r134, %r88;
	selp.u32 	%r135, 1, 0, %p28;
$L__BB0_42:
	add.s32 	%r84, %r135, %r78;
	setp.ne.s32 	%p29, %r134, %r87;
	mov.b32 	%r136, 0;
	@%p29 bra 	$L__BB0_44;
	ld.global.u32 	%r106, [%rd1+60];
	setp.eq.s32 	%p30, %r106, %r88;
	selp.u32 	%r136, 1, 0, %p30;
$L__BB0_44:
	add.s32 	%r107, %r136, %r84;
	cvta.to.global.u64 	%rd6, %rd2;
	mul.wide.u32 	%rd7, %r1, 4;
	add.s64 	%rd8, %rd6, %rd7;
	st.global.u32 	[%rd8], %r107;
	ret;

}
	// .globl	_Z7kernel2PiS_ii
.visible .entry _Z7kernel2PiS_ii(
	.param .u64 .ptr .align 1 _Z7kernel2PiS_ii_param_0,
	.param .u64 .ptr .align 1 _Z7kernel2PiS_ii_param_1,
	.param .u32 _Z7kernel2PiS_ii_param_2,
	.param .u32 _Z7kernel2PiS_ii_param_3
)
{
	.reg .pred 	%p<9>;
	.reg .b32 	%r<36>;
	.reg .b64 	%rd<13>;
	// demoted variable
	.shared .align 4 .b8 _ZZ7kernel2PiS_iiE5cache[16];
	ld.param.u64 	%rd4, [_Z7kernel2PiS_ii_param_0];
	ld.param.u64 	%rd5, [_Z7kernel2PiS_ii_param_1];
	ld.param.u32 	%r14, [_Z7kernel2PiS_ii_param_2];
	ld.param.u32 	%r15, [_Z7kernel2PiS_ii_param_3];
	mov.u32 	%r1, %tid.x;
	mov.u32 	%r2, %ctaid.x;
	setp.gt.u32 	%p1, %r1, 15;
	mov.b32 	%r34, 0;
	@%p1 bra 	$L__BB1_5;
	shl.b32 	%r18, %r2, 4;
	add.s32 	%r19, %r1, %r18;
	mul.wide.u32 	%rd6, %r19, 4;
	cvta.to.global.u64 	%rd7, %rd4;
	add.s64 	%rd8, %rd6, %rd7;
	add.s64 	%rd12, %rd8, 4;
	mov.b32 	%r34, 0;
	mov.u32 	%r31, %r1;
$L__BB1_2:
	ld.global.u32 	%r21, [%rd12+-4];
	setp.ne.s32 	%p2, %r21, %r14;
	mov.b32 	%r33, 0;
	@%p2 bra 	$L__BB1_4;
	ld.global.u32 	%r22, [%rd12];
	setp.eq.s32 	%p3, %r22, %r15;
	selp.u32 	%r33, 1, 0, %p3;
$L__BB1_4:
	add.s32 	%r34, %r33, %r34;
	add.s32 	%r8, %r31, 4;
	add.s64 	%rd12, %rd12, 16;
	setp.lt.u32 	%p4, %r31, 12;
	mov.u32 	%r31, %r8;
	@%p4 bra 	$L__BB1_2;
$L__BB1_5:
	shl.b32 	%r23, %r1, 2;
	mov.u32 	%r24, _ZZ7kernel2PiS_iiE5cache;
	add.s32 	%r10, %r24, %r23;
	st.shared.u32 	[%r10], %r34;
	bar.sync 	0;
	mov.u32 	%r35, %ntid.x;
	setp.lt.u32 	%p5, %r35, 2;
	@%p5 bra 	$L__BB1_9;
$L__BB1_6:
	shr.u32 	%r13, %r35, 1;
	setp.ge.u32 	%p6, %r1, %r13;
	@%p6 bra 	$L__BB1_8;
	shl.b32 	%r25, %r13, 2;
	add.s32 	%r26, %r10, %r25;
	ld.shared.u32 	%r27, [%r26];
	ld.shared.u32 	%r28, [%r10];
	add.s32 	%r29, %r28, %r27;
	st.shared.u32 	[%r10], %r29;
$L__BB1_8:
	bar.sync 	0;
	setp.gt.u32 	%p7, %r35, 3;
	mov.u32 	%r35, %r13;
	@%p7 bra 	$L__BB1_6;
$L__BB1_9:
	setp.ne.s32 	%p8, %r1, 0;
	@%p8 bra 	$L__BB1_11;
	ld.shared.u32 	%r30, [_ZZ7kernel2PiS_iiE5cache];
	cvta.to.global.u64 	%rd9, %rd5;
	mul.wide.u32 	%rd10, %r2, 4;
	add.s64 	%rd11, %rd9, %rd10;
	st.global.u32 	[%rd11], %r30;
$L__BB1_11:
	ret;

}


// ===== COMPILED SASS (sm_100) =====

	.target	sm_100

	.elftype	@"ET_EXEC"


//--------------------- .note.nv.tkinfo           --------------------------
	.section	.note.nv.tkinfo,"",@"SHT_NOTE"
	.sectionflags	@"SHF_NOTE_NV_TKINFO"
	.tkinfo
        /*0018*/ 	.word	0x00000002
        /*0030*/ 	.string	""
        /*0030*/ 	.string	"ptxas"
        /*0030*/ 	.string	"Cuda compilation tools, release 13.0, V13.0.88"
        /*0030*/ 	.string	"Build cuda_13.0.r13.0/compiler.36424714_0"
        /*0030*/ 	.string	"-arch sm_100 -m 64 "



//--------------------- .note.nv.cuinfo           --------------------------
	.section	.note.nv.cuinfo,"",@"SHT_NOTE"
	.sectionflags	@"SHF_NOTE_NV_CUINFO"
        /*0018*/ 	.short	0x0002
        /*001a*/ 	.short	0x0064
        /*001c*/ 	.short	0x0082
	.zero		2


//--------------------- .nv.info                  --------------------------
	.section	.nv.info,"",@"SHT_CUDA_INFO"
	.align	4


	//----- nvinfo : EIATTR_REGCOUNT
	.align		4
        /*0000*/ 	.byte	0x04, 0x2f
        /*0002*/ 	.short	(.L_1 - .L_0)
	.align		4
.L_0:
        /*0004*/ 	.word	index@(_Z6kernelPiS_ii)
        /*0008*/ 	.word	0x00000019


	//----- nvinfo : EIATTR_FRAME_SIZE
	.align		4
.L_1:
        /*000c*/ 	.byte	0x04, 0x11
        /*000e*/ 	.short	(.L_3 - .L_2)
	.align		4
.L_2:
        /*0010*/ 	.word	index@(_Z6kernelPiS_ii)
        /*0014*/ 	.word	0x00000000


	//----- nvinfo : EIATTR_REGCOUNT
	.align		4
.L_3:
        /*0018*/ 	.byte	0x04, 0x2f
        /*001a*/ 	.short	(.L_5 - .L_4)
	.align		4
.L_4:
        /*001c*/ 	.word	index@(_Z7kernel2PiS_ii)
        /*0020*/ 	.word	0x0000000c


	//----- nvinfo : EIATTR_FRAME_SIZE
	.align		4
.L_5:
        /*0024*/ 	.byte	0x04, 0x11
        /*0026*/ 	.short	(.L_7 - .L_6)
	.align		4
.L_6:
        /*0028*/ 	.word	index@(_Z7kernel2PiS_ii)
        /*002c*/ 	.word	0x00000000


	//----- nvinfo : EIATTR_MIN_STACK_SIZE
	.align		4
.L_7:
        /*0030*/ 	.byte	0x04, 0x12
        /*0032*/ 	.short	(.L_9 - .L_8)
	.align		4
.L_8:
        /*0034*/ 	.word	index@(_Z7kernel2PiS_ii)
        /*0038*/ 	.word	0x00000000


	//----- nvinfo : EIATTR_MIN_STACK_SIZE
	.align		4
.L_9:
        /*003c*/ 	.byte	0x04, 0x12
        /*003e*/ 	.short	(.L_11 - .L_10)
	.align		4
.L_10:
        /*0040*/ 	.word	index@(_Z6kernelPiS_ii)
        /*0044*/ 	.word	0x00000000
.L_11:


//--------------------- .nv.compat                --------------------------
	.section	.nv.compat,"",@"SHT_CUDA_COMPAT_INFO"
	.align	4
        /*0000*/ 	.byte	0x02, 0x09, 0x00, 0x00, 0x02, 0x02, 0x01, 0x00, 0x02, 0x05, 0x05, 0x00, 0x03, 0x07, 0x01, 0x01
        /*0010*/ 	.byte	0x02, 0x03, 0x00, 0x00, 0x02, 0x06, 0x01, 0x00, 0x04, 0x0b, 0x08, 0x00, 0x09, 0x00, 0x00, 0x00
        /*0020*/ 	.byte	0x00, 0x00, 0x00, 0x00


//--------------------- .nv.info._Z7kernel2PiS_ii --------------------------
	.section	.nv.info._Z7kernel2PiS_ii,"",@"SHT_CUDA_INFO"
	.sectionflags	@""
	.align	4


	//----- nvinfo : EIATTR_CUDA_API_VERSION
	.align		4
        /*0000*/ 	.byte	0x04, 0x37
        /*0002*/ 	.short	(.L_13 - .L_12)
.L_12:
        /*0004*/ 	.word	0x00000082


	//----- nvinfo : EIATTR_KPARAM_INFO
	.align		4
.L_13:
        /*0008*/ 	.byte	0x04, 0x17
        /*000a*/ 	.short	(.L_15 - .L_14)
.L_14:
        /*000c*/ 	.word	0x00000000
        /*0010*/ 	.short	0x0003
        /*0012*/ 	.short	0x0014
        /*0014*/ 	.byte	0x00, 0xf0, 0x11, 0x00


	//----- nvinfo : EIATTR_KPARAM_INFO
	.align		4
.L_15:
        /*0018*/ 	.byte	0x04, 0x17
        /*001a*/ 	.short	(.L_17 - .L_16)
.L_16:
        /*001c*/ 	.word	0x00000000
        /*0020*/ 	.short	0x0002
        /*0022*/ 	.short	0x0010
        /*0024*/ 	.byte	0x00, 0xf0, 0x11, 0x00


	//----- nvinfo : EIATTR_KPARAM_INFO
	.align		4
.L_17:
        /*0028*/ 	.byte	0x04, 0x17
        /*002a*/ 	.short	(.L_19 - .L_18)
.L_18:
        /*002c*/ 	.word	0x00000000
        /*0030*/ 	.short	0x0001
        /*0032*/ 	.short	0x0008
        /*0034*/ 	.byte	0x00, 0xf5, 0x21, 0x00


	//----- nvinfo : EIATTR_KPARAM_INFO
	.align		4
.L_19:
        /*0038*/ 	.byte	0x04, 0x17
        /*003a*/ 	.short	(.L_21 - .L_20)
.L_20:
        /*003c*/ 	.word	0x00000000
        /*0040*/ 	.short	0x0000
        /*0042*/ 	.short	0x0000
        /*0044*/ 	.byte	0x00, 0xf5, 0x21, 0x00


	//----- nvinfo : EIATTR_SPARSE_MMA_MASK
	.align		4
.L_21:
        /*0048*/ 	.byte	0x03, 0x50
        /*004a*/ 	.short	0x0000


	//----- nvinfo : EIATTR_MAXREG_COUNT
	.align		4
        /*004c*/ 	.byte	0x03, 0x1b
        /*004e*/ 	.short	0x00ff


	//----- nvinfo : EIATTR_NUM_BARRIERS
	.align		4
        /*0050*/ 	.byte	0x02, 0x4c
        /*0052*/ 	.byte	0x01
	.zero		1


	//----- nvinfo : EIATTR_MERCURY_ISA_VERSION
	.align		4
        /*0054*/ 	.byte	0x03, 0x5f
        /*0056*/ 	.short	0x0101


	//----- nvinfo : EIATTR_VRC_CTA_INIT_COUNT
	.align		4
        /*0058*/ 	.byte	0x02, 0x4a
	.zero		1
	.zero		1


	//----- nvinfo : EIATTR_EXIT_INSTR_OFFSETS
	.align		4
        /*005c*/ 	.byte	0x04, 0x1c
        /*005e*/ 	.short	(.L_23 - .L_22)


	//   ....[0]....
.L_22:
        /*0060*/ 	.word	0x00000360


	//   ....[1]....
        /*0064*/ 	.word	0x000003e0


	//----- nvinfo : EIATTR_CRS_STACK_SIZE
	.align		4
.L_23:
        /*0068*/ 	.byte	0x04, 0x1e
        /*006a*/ 	.short	(.L_25 - .L_24)
.L_24:
        /*006c*/ 	.word	0x00000000


	//----- nvinfo : EIATTR_CBANK_PARAM_SIZE
	.align		4
.L_25:
        /*0070*/ 	.byte	0x03, 0x19
        /*0072*/ 	.short	0x0018


	//----- nvinfo : EIATTR_PARAM_CBANK
	.align		4
        /*0074*/ 	.byte	0x04, 0x0a
        /*0076*/ 	.short	(.L_27 - .L_26)
	.align		4
.L_26:
        /*0078*/ 	.word	index@(.nv.constant0._Z7kernel2PiS_ii)
        /*007c*/ 	.short	0x0380
        /*007e*/ 	.short	0x0018


	//----- nvinfo : EIATTR_SW_WAR
	.align		4
.L_27:
        /*0080*/ 	.byte	0x04, 0x36
        /*0082*/ 	.short	(.L_29 - .L_28)
.L_28:
        /*0084*/ 	.word	0x00000008
.L_29:


//--------------------- .nv.info._Z6kernelPiS_ii  --------------------------
	.section	.nv.info._Z6kernelPiS_ii,"",@"SHT_CUDA_INFO"
	.sectionflags	@""
	.align	4


	//----- nvinfo : EIATTR_CUDA_API_VERSION
	.align		4
        /*0000*/ 	.byte	0x04, 0x37
        /*0002*/ 	.short	(.L_31 - .L_30)
.L_30:
        /*0004*/ 	.word	0x00000082


	//----- nvinfo : EIATTR_KPARAM_INFO
	.align		4
.L_31:
        /*0008*/ 	.byte	0x04, 0x17
        /*000a*/ 	.short	(.L_33 - .L_32)
.L_32:
        /*000c*/ 	.word	0x00000000
        /*0010*/ 	.short	0x0003
        /*0012*/ 	.short	0x0014
        /*0014*/ 	.byte	0x00, 0xf0, 0x11, 0x00


	//----- nvinfo : EIATTR_KPARAM_INFO
	.align		4
.L_33:
        /*0018*/ 	.byte	0x04, 0x17
        /*001a*/ 	.short	(.L_35 - .L_34)
.L_34:
        /*001c*/ 	.word	0x00000000
        /*0020*/ 	.short	0x0002
        /*0022*/ 	.short	0x0010
        /*0024*/ 	.byte	0x00, 0xf0, 0x11, 0x00


	//----- nvinfo : EIATTR_KPARAM_INFO
	.align		4
.L_35:
        /*0028*/ 	.byte	0x04, 0x17
        /*002a*/ 	.short	(.L_37 - .L_36)
.L_36:
        /*002c*/ 	.word	0x00000000
        /*0030*/ 	.short	0x0001
        /*0032*/ 	.short	0x0008
        /*0034*/ 	.byte	0x00, 0xf5, 0x21, 0x00


	//----- nvinfo : EIATTR_KPARAM_INFO
	.align		4
.L_37:
        /*0038*/ 	.byte	0x04, 0x17
        /*003a*/ 	.short	(.L_39 - .L_38)
.L_38:
        /*003c*/ 	.word	0x00000000
        /*0040*/ 	.short	0x0000
        /*0042*/ 	.short	0x0000
        /*0044*/ 	.byte	0x00, 0xf5, 0x21, 0x00


	//----- nvinfo : EIATTR_SPARSE_MMA_MASK
	.align		4
.L_39:
        /*0048*/ 	.byte	0x03, 0x50
        /*004a*/ 	.short	0x0000


	//----- nvinfo : EIATTR_MAXREG_COUNT
	.align		4
        /*004c*/ 	.byte	0x03, 0x1b
        /*004e*/ 	.short	0x00ff


	//----- nvinfo : EIATTR_MERCURY_ISA_VERSION
	.align		4
        /*0050*/ 	.byte	0x03, 0x5f
        /*0052*/ 	.short	0x0101


	//----- nvinfo : EIATTR_VRC_CTA_INIT_COUNT
	.align		4
        /*0054*/ 	.byte	0x02, 0x4a
	.zero		1
	.zero		1


	//----- nvinfo : EIATTR_EXIT_INSTR_OFFSETS
	.align		4
        /*0058*/ 	.byte	0x04, 0x1c
        /*005a*/ 	.short	(.L_41 - .L_40)


	//   ....[0]....
.L_40:
        /*005c*/ 	.word	0x000006c0


	//----- nvinfo : EIATTR_CBANK_PARAM_SIZE
	.align		4
.L_41:
        /*0060*/ 	.byte	0x03, 0x19
        /*0062*/ 	.short	0x0018


	//----- nvinfo : EIATTR_PARAM_CBANK
	.align		4
        /*0064*/ 	.byte	0x04, 0x0a
        /*0066*/ 	.short	(.L_43 - .L_42)
	.align		4
.L_42:
        /*0068*/ 	.word	index@(.nv.constant0._Z6kernelPiS_ii)
        /*006c*/ 	.short	0x0380
        /*006e*/ 	.short	0x0018


	//----- nvinfo : EIATTR_SW_WAR
	.align		4
.L_43:
        /*0070*/ 	.byte	0x04, 0x36
        /*0072*/ 	.short	(.L_45 - .L_44)
.L_44:
        /*0074*/ 	.word	0x00000008
.L_45:


//--------------------- .nv.callgraph             --------------------------
	.section	.nv.callgraph,"",@"SHT_CUDA_CALLGRAPH"
	.align	4
	.sectionentsize	8
	.align		4
        /*0000*/ 	.word	0x00000000
	.align		4
        /*0004*/ 	.word	0xffffffff
	.align		4
        /*0008*/ 	.word	0x00000000
	.align		4
        /*000c*/ 	.word	0xfffffffe
	.align		4
        /*0010*/ 	.word	0x00000000
	.align		4
        /*0014*/ 	.word	0xfffffffd
	.align		4
        /*0018*/ 	.word	0x00000000
	.align		4
        /*001c*/ 	.word	0xfffffffc


//--------------------- .text._Z7kernel2PiS_ii    --------------------------
	.section	.text._Z7kernel2PiS_ii,"ax",@progbits
	.align	128
        .global         _Z7kernel2PiS_ii
        .type           _Z7kernel2PiS_ii,@function
        .size           _Z7kernel2PiS_ii,(.L_x_7 - _Z7kernel2PiS_ii)
        .other          _Z7kernel2PiS_ii,@"STO_CUDA_ENTRY STV_DEFAULT"
_Z7kernel2PiS_ii:
.text._Z7kernel2PiS_ii:
[----:B------:R-:W-:Y:S01]  /*0000*/  LDC R1, c[0x0][0x37c] ;  /* 0x0000df00ff017b82 */ /* 0x000fe20000000800 */
[----:B------:R-:W0:Y:S01]  /*0010*/  S2R R7, SR_TID.X ;  /* 0x0000000000077919 */ /* 0x000e220000002100 */
[----:B------:R-:W1:Y:S01]  /*0020*/  LDCU.64 UR6, c[0x0][0x358] ;  /* 0x00006b00ff0677ac */ /* 0x000e620008000a00 */
[----:B------:R-:W-:Y:S01]  /*0030*/  BSSY.RECONVERGENT B0, `(.L_x_0) ;  /* 0x000001c000007945 */ /* 0x000fe20003800200 */
[----:B------:R-:W-:Y:S01]  /*0040*/  IMAD.MOV.U32 R0, RZ, RZ, RZ ;  /* 0x000000ffff007224 */ /* 0x000fe200078e00ff */
[----:B------:R-:W2:Y:S01]  /*0050*/  S2R R8, SR_CTAID.X ;  /* 0x0000000000087919 */ /* 0x000ea20000002500 */
[----:B------:R-:W3:Y:S01]  /*0060*/  LDCU UR4, c[0x0][0x390] ;  /* 0x00007200ff0477ac */ /* 0x000ee20008000800 */
[----:B0-----:R-:W-:-:S13]  /*0070*/  ISETP.GT.U32.AND P0, PT, R7, 0xf, PT ;  /* 0x0000000f0700780c */ /* 0x001fda0003f04070 */
[----:B-123--:R-:W-:Y:S05]  /*0080*/  @P0 BRA `(.L_x_1) ;  /* 0x0000000000580947 */ /* 0x00efea0003800000 */
[----:B------:R-:W0:Y:S01]  /*0090*/  LDC.64 R2, c[0x0][0x380] ;  /* 0x0000e000ff027b82 */ /* 0x000e220000000a00 */
[----:B------:R-:W-:Y:S01]  /*00a0*/  IMAD R5, R8, 0x10, R7 ;  /* 0x0000001008057824 */ /* 0x000fe200078e0207 */
[----:B------:R-:W-:Y:S01]  /*00b0*/  MOV R4, R7 ;  /* 0x0000000700047202 */ /* 0x000fe20000000f00 */
[----:B------:R-:W-:Y:S02]  /*00c0*/  IMAD.MOV.U32 R0, RZ, RZ, RZ ;  /* 0x000000ffff007224 */ /* 0x000fe400078e00ff */
[----:B0-----:R-:W-:-:S03]  /*00d0*/  IMAD.WIDE.U32 R2, R5, 0x4, R2 ;  /* 0x0000000405027825 */ /* 0x001fc600078e0002 */
[----:B------:R-:W-:-:S05]  /*00e0*/  IADD3 R6, P0, PT, R2, 0x4, RZ ;  /* 0x0000000402067810 */ /* 0x000fca0007f1e0ff */
[----:B------:R-:W-:-:S08]  /*00f0*/  IMAD.X R9, RZ, RZ, R3, P0 ;  /* 0x000000ffff097224 */ /* 0x000fd000000e0603 */
.L_x_2:
[----:B------:R-:W-:Y:S02]  /*0100*/  IMAD.MOV.U32 R2, RZ, RZ, R6 ;  /* 0x000000ffff027224 */ /* 0x000fe400078e0006 */
[----:B------:R-:W-:-:S05]  /*0110*/  IMAD.MOV.U32 R3, RZ, RZ, R9 ;  /* 0x000000ffff037224 */ /* 0x000fca00078e0009 */
[----:B------:R-:W2:Y:S02]  /*0120*/  LDG.E R5, desc[UR6][R2.64+-0x4] ;  /* 0xfffffc0602057981 */ /* 0x000ea4000c1e1900 */
[----:B--2---:R-:W-:-:S13]  /*0130*/  ISETP.NE.AND P0, PT, R5, UR4, PT ;  /* 0x0000000405007c0c */ /* 0x004fda000bf05270 */
[----:B------:R-:W2:Y:S01]  /*0140*/  @!P0 LDG.E R6, desc[UR6][R2.64] ;  /* 0x0000000602068981 */ /* 0x000ea2000c1e1900 */
[----:B------:R-:W2:Y:S01]  /*0150*/  @!P0 LDC R9, c[0x0][0x394] ;  /* 0x0000e500ff098b82 */ /* 0x000ea20000000800 */
[C---:B------:R-:W-:Y:S01]  /*0160*/  ISETP.GE.U32.AND P3, PT, R4.reuse, 0xc, PT ;  /* 0x0000000c0400780c */ /* 0x040fe20003f66070 */
[----:B------:R-:W-:Y:S01]  /*0170*/  HFMA2 R5, -RZ, RZ, 0, 0 ;  /* 0x00000000ff057431 */ /* 0x000fe200000001ff */
[----:B------:R-:W-:Y:S02]  /*0180*/  IADD3 R4, PT, PT, R4, 0x4, RZ ;  /* 0x0000000404047810 */ /* 0x000fe40007ffe0ff */
[----:B--2---:R-:W-:Y:S02]  /*0190*/  @!P0 ISETP.NE.AND P1, PT, R6, R9, PT ;  /* 0x000000090600820c */ /* 0x004fe40003f25270 */
[----:B------:R-:W-:Y:S02]  /*01a0*/  IADD3 R6, P2, PT, R2, 0x10, RZ ;  /* 0x0000001002067810 */ /* 0x000fe40007f5e0ff */
[----:B------:R-:W-:-:S03]  /*01b0*/  @!P0 SEL R5, RZ, 0x1, P1 ;  /* 0x00000001ff058807 */ /* 0x000fc60000800000 */
[----:B------:R-:W-:Y:S02]  /*01c0*/  IMAD.X R9, RZ, RZ, R3, P2 ;  /* 0x000000ffff097224 */ /* 0x000fe400010e0603 */
[----:B------:R-:W-:Y:S01]  /*01d0*/  IMAD.IADD R0, R5, 0x1, R0 ;  /* 0x0000000105007824 */ /* 0x000fe200078e0200 */
[----:B------:R-:W-:Y:S06]  /*01e0*/  @!P3 BRA `(.L_x_2) ;  /* 0xfffffffc00c4b947 */ /* 0x000fec000383ffff */
.L_x_1:
[----:B------:R-:W-:Y:S05]  /*01f0*/  BSYNC.RECONVERGENT B0 ;  /* 0x0000000000007941 */ /* 0x000fea0003800200 */
.L_x_0:
[----:B------:R-:W0:Y:S01]  /*0200*/  S2UR UR5, SR_CgaCtaId ;  /* 0x00000000000579c3 */ /* 0x000e220000008800 */
[----:B------:R-:W-:Y:S01]  /*0210*/  UMOV UR4, 0x400 ;  /* 0x0000040000047882 */ /* 0x000fe20000000000 */
[----:B------:R-:W1:Y:S01]  /*0220*/  LDCU UR8, c[0x0][0x360] ;  /* 0x00006c00ff0877ac */ /* 0x000e620008000800 */
[----:B------:R-:W-:Y:S01]  /*0230*/  ISETP.NE.AND P1, PT, R7, RZ, PT ;  /* 0x000000ff0700720c */ /* 0x000fe20003f25270 */
[----:B-1----:R-:W-:Y:S02]  /*0240*/  UISETP.GE.U32.AND UP0, UPT, UR8, 0x2, UPT ;  /* 0x000000020800788c */ /* 0x002fe4000bf06070 */
[----:B0-----:R-:W-:-:S06]  /*0250*/  ULEA UR4, UR5, UR4, 0x18 ;  /* 0x0000000405047291 */ /* 0x001fcc000f8ec0ff */
[----:B------:R-:W-:-:S05]  /*0260*/  LEA R3, R7, UR4, 0x2 ;  /* 0x0000000407037c11 */ /* 0x000fca000f8e10ff */
[----:B------:R0:W-:Y:S01]  /*0270*/  STS [R3], R0 ;  /* 0x0000000003007388 */ /* 0x0001e20000000800 */
[----:B------:R-:W-:Y:S06]  /*0280*/  BAR.SYNC.DEFER_BLOCKING 0x0 ;  /* 0x0000000000007b1d */ /* 0x000fec0000010000 */
[----:B------:R-:W-:Y:S05]  /*0290*/  BRA.U !UP0, `(.L_x_3) ;  /* 0x0000000108307547 */ /* 0x000fea000b800000 */
[----:B0-----:R-:W-:-:S07]  /*02a0*/  IMAD.U32 R0, RZ, RZ, UR8 ;  /* 0x00000008ff007e24 */ /* 0x001fce000f8e00ff */
.L_x_4:
[----:B------:R-:W-:-:S04]  /*02b0*/  SHF.R.U32.HI R6, RZ, 0x1, R0 ;  /* 0x00000001ff067819 */ /* 0x000fc80000011600 */
[----:B------:R-:W-:-:S13]  /*02c0*/  ISETP.GE.U32.AND P0, PT, R7, R6, PT ;  /* 0x000000060700720c */ /* 0x000fda0003f06070 */
[----:B------:R-:W-:Y:S01]  /*02d0*/  @!P0 IMAD R2, R6, 0x4, R3 ;  /* 0x0000000406028824 */ /* 0x000fe200078e0203 */
[----:B------:R-:W-:Y:S05]  /*02e0*/  @!P0 LDS R5, [R3] ;  /* 0x0000000003058984 */ /* 0x000fea0000000800 */
[----:B------:R-:W0:Y:S02]  /*02f0*/  @!P0 LDS R2, [R2] ;  /* 0x0000000002028984 */ /* 0x000e240000000800 */
[----:B0-----:R-:W-:-:S05]  /*0300*/  @!P0 IADD3 R4, PT, PT, R2, R5, RZ ;  /* 0x0000000502048210 */ /* 0x001fca0007ffe0ff */
[----:B------:R1:W-:Y:S01]  /*0310*/  @!P0 STS [R3], R4 ;  /* 0x0000000403008388 */ /* 0x0003e20000000800 */
[----:B------:R-:W-:Y:S01]  /*0320*/  BAR.SYNC.DEFER_BLOCKING 0x0 ;  /* 0x0000000000007b1d */ /* 0x000fe20000010000 */
[----:B------:R-:W-:Y:S01]  /*0330*/  ISETP.GT.U32.AND P0, PT, R0, 0x3, PT ;  /* 0x000000030000780c */ /* 0x000fe20003f04070 */
[----:B------:R-:W-:-:S12]  /*0340*/  IMAD.MOV.U32 R0, RZ, RZ, R6 ;  /* 0x000000ffff007224 */ /* 0x000fd800078e0006 */
[----:B-1----:R-:W-:Y:S05]  /*0350*/  @P0 BRA `(.L_x_4) ;  /* 0xfffffffc00d40947 */ /* 0x002fea000383ffff */
.L_x_3:
[----:B------:R-:W-:Y:S05]  /*0360*/  @P1 EXIT ;  /* 0x000000000000194d */ /* 0x000fea0003800000 */
[----:B------:R-:W1:Y:S01]  /*0370*/  S2UR UR5, SR_CgaCtaId ;  /* 0x00000000000579c3 */ /* 0x000e620000008800 */
[----:B------:R-:W-:-:S07]  /*0380*/  UMOV UR4, 0x400 ;  /* 0x0000040000047882 */ /* 0x000fce0000000000 */
[----:B0-----:R-:W0:Y:S01]  /*0390*/  LDC.64 R2, c[0x0][0x388] ;  /* 0x0000e200ff027b82 */ /* 0x001e220000000a00 */
[----:B-1----:R-:W-:Y:S01]  /*03a0*/  ULEA UR4, UR5, UR4, 0x18 ;  /* 0x0000000405047291 */ /* 0x002fe2000f8ec0ff */
[----:B0-----:R-:W-:-:S08]  /*03b0*/  IMAD.WIDE.U32 R2, R8, 0x4, R2 ;  /* 0x0000000408027825 */ /* 0x001fd000078e0002 */
[----:B------:R-:W0:Y:S04]  /*03c0*/  LDS R5, [UR4] ;  /* 0x00000004ff057984 */ /* 0x000e280008000800 */
[----:B0-----:R-:W-:Y:S01]  /*03d0*/  STG.E desc[UR6][R2.64], R5 ;  /* 0x0000000502007986 */ /* 0x001fe2000c101906 */
[----:B------:R-:W-:Y:S05]  /*03e0*/  EXIT ;  /* 0x000000000000794d */ /* 0x000fea0003800000 */
.L_x_5:
[----:B------:R-:W-:-:S00]  /*03f0*/  BRA `(.L_x_5) ;  /* 0xfffffffc00fc7947 */ /* 0x000fc0000383ffff */
[----:B------:R-:W-:-:S00]  /*0400*/  NOP ;  /* 0x0000000000007918 */ /* 0x000fc00000000000 */
[----:B------:R-:W-:-:S00]  /*0410*/  NOP ;  /* 0x0000000000007918 */ /* 0x000fc00000000000 */
[----:B------:R-:W-:-:S00]  /*0420*/  NOP ;  /* 0x0000000000007918 */ /* 0x000fc00000000000 */
[----:B------:R-:W-:-:S00]  /*0430*/  NOP ;  /* 0x0000000000007918 */ /* 0x000fc00000000000 */
[----:B------:R-:W-:-:S00]  /*0440*/  NOP ;  /* 0x0000000000007918 */ /* 0x000fc00000000000 */
[----:B------:R-:W-:-:S00]  /*0450*/  NOP ;  /* 0x0000000000007918 */ /* 0x000fc00000000000 */
[----:B------:R-:W-:-:S00]  /*0460*/  NOP ;  /* 0x0000000000007918 */ /* 0x000fc00000000000 */
[----:B------:R-:W-:-:S00]  /*0470*/  NOP ;  /* 0x0000000000007918 */ /* 0x000fc00000000000 */
.L_x_7:


//--------------------- .text._Z6kernelPiS_ii     --------------------------
	.section	.text._Z6kernelPiS_ii,"ax",@progbits
	.align	128
        .global         _Z6kernelPiS_ii
        .type           _Z6kernelPiS_ii,@function
        .size           _Z6kernelPiS_ii,(.L_x_8 - _Z6kernelPiS_ii)
        .other          _Z6kernelPiS_ii,@"STO_CUDA_ENTRY STV_DEFAULT"
_Z6kernelPiS_ii:
.text._Z6kernelPiS_ii:
[----:B------:R-:W-:Y:S01]  /*0000*/  LDC R1, c[0x0][0x37c] ;  /* 0x0000df00ff017b82 */ /* 0x000fe20000000800 */
[----:B------:R-:W0:Y:S07]  /*0010*/  S2R R0, SR_CTAID.X ;  /* 0x0000000000007919 */ /* 0x000e2e0000002500 */
[----:B------:R-:W1:Y:S01]  /*0020*/  LDC.64 R2, c[0x0][0x380] ;  /* 0x0000e000ff027b82 */ /* 0x000e620000000a00 */
[----:B------:R-:W2:Y:S01]  /*0030*/  LDCU.64 UR4, c[0x0][0x358] ;  /* 0x00006b00ff0477ac */ /* 0x000ea20008000a00 */
[----:B------:R-:W3:Y:S01]  /*0040*/  LDCU UR6, c[0x0][0x390] ;  /* 0x00007200ff0677ac */ /* 0x000ee20008000800 */
[----:B0-----:R-:W-:-:S04]  /*0050*/  IMAD.SHL.U32 R5, R0, 0x10, RZ ;  /* 0x0000001000057824 */ /* 0x001fc800078e00ff */
[----:B-1----:R-:W-:-:S05]  /*0060*/  IMAD.WIDE.U32 R2, R5, 0x4, R2 ;  /* 0x0000000405027825 */ /* 0x002fca00078e0002 */
[----:B--2---:R-:W3:Y:S04]  /*0070*/  LDG.E R18, desc[UR4][R2.64] ;  /* 0x0000000402127981 */ /* 0x004ee8000c1e1900 */
[----:B------:R-:W2:Y:S04]  /*0080*/  LDG.E R11, desc[UR4][R2.64+0x4] ;  /* 0x00000404020b7981 */ /* 0x000ea8000c1e1900 */
[----:B------:R-:W4:Y:S04]  /*0090*/  LDG.E R14, desc[UR4][R2.64+0x8] ;  /* 0x00000804020e7981 */ /* 0x000f28000c1e1900 */
[----:B------:R-:W5:Y:S04]  /*00a0*/  LDG.E R16, desc[UR4][R2.64+0xc] ;  /* 0x00000c0402107981 */ /* 0x000f68000c1e1900 */
        /* <DEDUP_REMOVED lines=10> */
[----:B------:R-:W5:Y:S01]  /*0150*/  LDG.E R5, desc[UR4][R2.64+0x34] ;  /* 0x0000340402057981 */ /* 0x000f62000c1e1900 */
[----:B---3--:R-:W-:-:S02]  /*0160*/  ISETP.NE.AND P4, PT, R18, UR6, PT ;  /* 0x0000000612007c0c */ /* 0x008fc4000bf85270 */
[----:B--2---:R-:W-:-:S11]  /*0170*/  ISETP.NE.AND P3, PT, R11, UR6, PT ;  /* 0x000000060b007c0c */ /* 0x004fd6000bf65270 */
[----:B------:R-:W0:Y:S01]  /*0180*/  @!P4 LDC R18, c[0x0][0x394] ;  /* 0x0000e500ff12cb82 */ /* 0x000e220000000800 */
[----:B----4-:R-:W-:Y:S02]  /*0190*/  ISETP.NE.AND P1, PT, R14, UR6, PT ;  /* 0x000000060e007c0c */ /* 0x010fe4000bf25270 */
[----:B-----5:R-:W-:Y:S02]  /*01a0*/  ISETP.NE.AND P0, PT, R16, UR6, PT ;  /* 0x0000000610007c0c */ /* 0x020fe4000bf05270 */
[----:B------:R-:W-:-:S03]  /*01b0*/  ISETP.NE.AND P2, PT, R17, UR6, PT ;  /* 0x0000000611007c0c */ /* 0x000fc6000bf45270 */
[----:B------:R-:W1:Y:S08]  /*01c0*/  @!P3 LDC R19, c[0x0][0x394] ;  /* 0x0000e500ff13bb82 */ /* 0x000e700000000800 */
[----:B------:R-:W2:Y:S01]  /*01d0*/  @!P1 LDC R21, c[0x0][0x394] ;  /* 0x0000e500ff159b82 */ /* 0x000ea20000000800 */
[----:B0-----:R-:W-:-:S07]  /*01e0*/  @!P4 ISETP.NE.AND P6, PT, R11, R18, PT ;  /* 0x000000120b00c20c */ /* 0x001fce0003fc5270 */
[----:B------:R-:W0:Y:S08]  /*01f0*/  @!P2 LDC R20, c[0x0][0x394] ;  /* 0x0000e500ff14ab82 */ /* 0x000e300000000800 */
[----:B------:R-:W3:Y:S01]  /*0200*/  @!P0 LDC R18, c[0x0][0x394] ;  /* 0x0000e500ff128b82 */ /* 0x000ee20000000800 */
[----:B------:R-:W-:Y:S01]  /*0210*/  ISETP.NE.AND P5, PT, R15, UR6, PT ;  /* 0x000000060f007c0c */ /* 0x000fe2000bfa5270 */
[----:B------:R-:W-:Y:S01]  /*0220*/  @P4 IMAD.MOV.U32 R11, RZ, RZ, RZ ;  /* 0x000000ffff0b4224 */ /* 0x000fe200078e00ff */
[----:B------:R-:W-:-:S02]  /*0230*/  @!P4 SEL R11, RZ, 0x1, P6 ;  /* 0x00000001ff0bc807 */ /* 0x000fc40003000000 */
[----:B-1----:R-:W-:Y:S01]  /*0240*/  @!P3 ISETP.NE.AND P6, PT, R14, R19, PT ;  /* 0x000000130e00b20c */ /* 0x002fe20003fc5270 */
[----:B------:R-:W-:Y:S01]  /*0250*/  @P3 IMAD.MOV.U32 R14, RZ, RZ, RZ ;  /* 0x000000ffff0e3224 */ /* 0x000fe200078e00ff */
[----:B------:R-:W-:Y:S02]  /*0260*/  ISETP.NE.AND P4, PT, R13, UR6, PT ;  /* 0x000000060d007c0c */ /* 0x000fe4000bf85270 */
[----:B------:R-:W-:Y:S02]  /*0270*/  @!P3 SEL R14, RZ, 0x1, P6 ;  /* 0x00000001ff0eb807 */ /* 0x000fe40003000000 */
[----:B--2---:R-:W-:Y:S01]  /*0280*/  @!P1 ISETP.NE.AND P6, PT, R16, R21, PT ;  /* 0x000000151000920c */ /* 0x004fe20003fc5270 */
[----:B------:R-:W-:Y:S01]  /*0290*/  @P1 IMAD.MOV.U32 R16, RZ, RZ, RZ ;  /* 0x000000ffff101224 */ /* 0x000fe200078e00ff */
[----:B------:R-:W-:Y:S01]  /*02a0*/  ISETP.NE.AND P3, PT, R12, UR6, PT ;  /* 0x000000060c007c0c */ /* 0x000fe2000bf65270 */
[----:B------:R-:W1:Y:S01]  /*02b0*/  @!P5 LDC R22, c[0x0][0x394] ;  /* 0x0000e500ff16db82 */ /* 0x000e620000000800 */
[----:B------:R-:W-:-:S02]  /*02c0*/  @!P1 SEL R16, RZ, 0x1, P6 ;  /* 0x00000001ff109807 */ /* 0x000fc40003000000 */
[----:B------:R-:W-:Y:S02]  /*02d0*/  ISETP.NE.AND P1, PT, R10, UR6, PT ;  /* 0x000000060a007c0c */ /* 0x000fe4000bf25270 */
[----:B---3--:R-:W-:Y:S01]  /*02e0*/  @!P0 ISETP.NE.AND P6, PT, R17, R18, PT ;  /* 0x000000121100820c */ /* 0x008fe20003fc5270 */
[----:B------:R-:W-:-:S06]  /*02f0*/  @P0 IMAD.MOV.U32 R17, RZ, RZ, RZ ;  /* 0x000000ffff110224 */ /* 0x000fcc00078e00ff */
[----:B------:R-:W2:Y:S01]  /*0300*/  @!P3 LDC R19, c[0x0][0x394] ;  /* 0x0000e500ff13bb82 */ /* 0x000ea20000000800 */
[----:B------:R-:W-:Y:S02]  /*0310*/  @!P0 SEL R17, RZ, 0x1, P6 ;  /* 0x00000001ff118807 */ /* 0x000fe40003000000 */
[----:B0-----:R-:W-:-:S05]  /*0320*/  @!P2 ISETP.NE.AND P6, PT, R15, R20, PT ;  /* 0x000000140f00a20c */ /* 0x001fca0003fc5270 */
[----:B------:R-:W0:Y:S01]  /*0330*/  @!P4 LDC R15, c[0x0][0x394] ;  /* 0x0000e500ff0fcb82 */ /* 0x000e220000000800 */
[----:B------:R-:W-:-:S07]  /*0340*/  @P2 IMAD.MOV.U32 R18, RZ, RZ, RZ ;  /* 0x000000ffff122224 */ /* 0x000fce00078e00ff */
[----:B------:R-:W3:Y:S01]  /*0350*/  @!P1 LDC R20, c[0x0][0x394] ;  /* 0x0000e500ff149b82 */ /* 0x000ee20000000800 */
[----:B------:R-:W-:Y:S02]  /*0360*/  @!P2 SEL R18, RZ, 0x1, P6 ;  /* 0x00000001ff12a807 */ /* 0x000fe40003000000 */
[----:B-1----:R-:W-:Y:S01]  /*0370*/  @!P5 ISETP.NE.AND P6, PT, R13, R22, PT ;  /* 0x000000160d00d20c */ /* 0x002fe20003fc5270 */
[----:B------:R-:W-:-:S03]  /*0380*/  @P5 IMAD.MOV.U32 R13, RZ, RZ, RZ ;  /* 0x000000ffff0d5224 */ /* 0x000fc600078e00ff */
[----:B------:R-:W-:Y:S02]  /*0390*/  @!P5 SEL R13, RZ, 0x1, P6 ;  /* 0x00000001ff0dd807 */ /* 0x000fe40003000000 */
[----:B0-----:R-:W-:Y:S01]  /*03a0*/  @!P4 ISETP.NE.AND P6, PT, R12, R15, PT ;  /* 0x0000000f0c00c20c */ /* 0x001fe20003fc5270 */
[----:B------:R-:W-:-:S03]  /*03b0*/  @P4 IMAD.MOV.U32 R12, RZ, RZ, RZ ;  /* 0x000000ffff0c4224 */ /* 0x000fc600078e00ff */
[----:B------:R-:W-:Y:S02]  /*03c0*/  @!P4 SEL R12, RZ, 0x1, P6 ;  /* 0x00000001ff0cc807 */ /* 0x000fe40003000000 */
[----:B--2---:R-:W-:Y:S01]  /*03d0*/  @!P3 ISETP.NE.AND P6, PT, R10, R19, PT ;  /* 0x000000130a00b20c */ /* 0x004fe20003fc5270 */
[----:B------:R-:W-:-:S03]  /*03e0*/  @P3 IMAD.MOV.U32 R10, RZ, RZ, RZ ;  /* 0x000000ffff0a3224 */ /* 0x000fc600078e00ff */
[----:B------:R-:W-:Y:S02]  /*03f0*/  @!P3 SEL R10, RZ, 0x1, P6 ;  /* 0x00000001ff0ab807 */ /* 0x000fe40003000000 */
[C---:B---3--:R-:W-:Y:S02]  /*0400*/  @!P1 ISETP.NE.AND P6, PT, R9.reuse, R20, PT ;  /* 0x000000140900920c */ /* 0x048fe40003fc5270 */
[----:B------:R-:W-:Y:S01]  /*0410*/  ISETP.NE.AND P0, PT, R9, UR6, PT ;  /* 0x0000000609007c0c */ /* 0x000fe2000bf05270 */
[----:B------:R-:W-:Y:S01]  /*0420*/  @P1 IMAD.MOV.U32 R9, RZ, RZ, RZ ;  /* 0x000000ffff091224 */ /* 0x000fe200078e00ff */
[----:B------:R-:W-:Y:S02]  /*0430*/  @!P1 SEL R9, RZ, 0x1, P6 ;  /* 0x00000001ff099807 */ /* 0x000fe40003000000 */
[----:B------:R-:W-:Y:S02]  /*0440*/  ISETP.NE.AND P1, PT, R4, UR6, PT ;  /* 0x0000000604007c0c */ /* 0x000fe4000bf25270 */
[----:B------:R-:W-:-:S02]  /*0450*/  ISETP.NE.AND P2, PT, R7, UR6, PT ;  /* 0x0000000607007c0c */ /* 0x000fc4000bf45270 */
[----:B------:R-:W-:Y:S02]  /*0460*/  ISETP.NE.AND P5, PT, R8, UR6, PT ;  /* 0x0000000608007c0c */ /* 0x000fe4000bfa5270 */
[----:B------:R-:W-:Y:S02]  /*0470*/  ISETP.NE.AND P4, PT, R6, UR6, PT ;  /* 0x0000000606007c0c */ /* 0x000fe4000bf85270 */
[----:B------:R-:W-:Y:S01]  /*0480*/  ISETP.NE.AND P3, PT, R5, UR6, PT ;  /* 0x0000000605007c0c */ /* 0x000fe2000bf65270 */
[----:B------:R-:W0:Y:S04]  /*0490*/  @!P0 LDC R22, c[0x0][0x394] ;  /* 0x0000e500ff168b82 */ /* 0x000e280000000800 */
[----:B------:R1:W2:Y:S04]  /*04a0*/  @!P1 LDG.E R15, desc[UR4][R2.64+0x3c] ;  /* 0x00003c04020f9981 */ /* 0x0002a8000c1e1900 */
[----:B------:R-:W3:Y:S01]  /*04b0*/  @!P2 LDC R21, c[0x0][0x394] ;  /* 0x0000e500ff15ab82 */ /* 0x000ee20000000800 */
[----:B------:R-:W-:-:S07]  /*04c0*/  IADD3 R16, PT, PT, R16, R14, R11 ;  /* 0x0000000e10107210 */ /* 0x000fce0007ffe00b */
[----:B------:R-:W4:Y:S08]  /*04d0*/  @!P5 LDC R19, c[0x0][0x394] ;  /* 0x0000e500ff13db82 */ /* 0x000f300000000800 */
[----:B------:R-:W5:Y:S08]  /*04e0*/  @!P4 LDC R20, c[0x0][0x394] ;  /* 0x0000e500ff14cb82 */ /* 0x000f700000000800 */
[----:B------:R-:W5:Y:S08]  /*04f0*/  @!P3 LDC R11, c[0x0][0x394] ;  /* 0x0000e500ff0bbb82 */ /* 0x000f700000000800 */
[----:B------:R-:W2:Y:S01]  /*0500*/  @!P1 LDC R14, c[0x0][0x394] ;  /* 0x0000e500ff0e9b82 */ /* 0x000ea20000000800 */
[----:B0-----:R-:W-:Y:S01]  /*0510*/  @!P0 ISETP.NE.AND P6, PT, R7, R22, PT ;  /* 0x000000160700820c */ /* 0x001fe20003fc5270 */
[----:B------:R-:W-:Y:S01]  /*0520*/  @P0 IMAD.MOV.U32 R7, RZ, RZ, RZ ;  /* 0x000000ffff070224 */ /* 0x000fe200078e00ff */
[----:B------:R-:W-:-:S05]  /*0530*/  IADD3 R16, PT, PT, R18, R17, R16 ;  /* 0x0000001112107210 */ /* 0x000fca0007ffe010 */
[----:B-1----:R-:W0:Y:S01]  /*0540*/  LDC.64 R2, c[0x0][0x388] ;  /* 0x0000e200ff027b82 */ /* 0x002e220000000a00 */
[----:B------:R-:W-:Y:S02]  /*0550*/  @!P0 SEL R7, RZ, 0x1, P6 ;  /* 0x00000001ff078807 */ /* 0x000fe40003000000 */
[----:B---3--:R-:W-:Y:S02]  /*0560*/  @!P2 ISETP.NE.AND P0, PT, R8, R21, PT ;  /* 0x000000150800a20c */ /* 0x008fe40003f05270 */
[----:B------:R-:W-:Y:S01]  /*0570*/  IADD3 R12, PT, PT, R12, R13, R16 ;  /* 0x0000000d0c0c7210 */ /* 0x000fe20007ffe010 */
[----:B------:R-:W-:Y:S01]  /*0580*/  @P2 IMAD.MOV.U32 R8, RZ, RZ, RZ ;  /* 0x000000ffff082224 */ /* 0x000fe200078e00ff */
[----:B------:R-:W-:Y:S02]  /*0590*/  @!P2 SEL R8, RZ, 0x1, P0 ;  /* 0x00000001ff08a807 */ /* 0x000fe40000000000 */
[----:B----4-:R-:W-:Y:S02]  /*05a0*/  @!P5 ISETP.NE.AND P6, PT, R6, R19, PT ;  /* 0x000000130600d20c */ /* 0x010fe40003fc5270 */
[----:B------:R-:W-:-:S02]  /*05b0*/  IADD3 R9, PT, PT, R9, R10, R12 ;  /* 0x0000000a09097210 */ /* 0x000fc40007ffe00c */
[----:B-----5:R-:W-:Y:S01]  /*05c0*/  @!P4 ISETP.NE.AND P2, PT, R5, R20, PT ;  /* 0x000000140500c20c */ /* 0x020fe20003f45270 */
[----:B------:R-:W-:Y:S01]  /*05d0*/  @P5 IMAD.MOV.U32 R6, RZ, RZ, RZ ;  /* 0x000000ffff065224 */ /* 0x000fe200078e00ff */
[----:B------:R-:W-:Y:S01]  /*05e0*/  @!P5 SEL R6, RZ, 0x1, P6 ;  /* 0x00000001ff06d807 */ /* 0x000fe20003000000 */
[----:B------:R-:W-:Y:S01]  /*05f0*/  @P4 IMAD.MOV.U32 R5, RZ, RZ, RZ ;  /* 0x000000ffff054224 */ /* 0x000fe200078e00ff */
[----:B------:R-:W-:Y:S02]  /*0600*/  IADD3 R8, PT, PT, R8, R7, R9 ;  /* 0x0000000708087210 */ /* 0x000fe40007ffe009 */
[----:B------:R-:W-:Y:S02]  /*0610*/  @!P3 ISETP.NE.AND P0, PT, R4, R11, PT ;  /* 0x0000000b0400b20c */ /* 0x000fe40003f05270 */
[----:B------:R-:W-:Y:S01]  /*0620*/  @!P4 SEL R5, RZ, 0x1, P2 ;  /* 0x00000001ff05c807 */ /* 0x000fe20001000000 */
[----:B------:R-:W-:Y:S01]  /*0630*/  @P3 IMAD.MOV.U32 R4, RZ, RZ, RZ ;  /* 0x000000ffff043224 */ /* 0x000fe200078e00ff */
[----:B------:R-:W-:Y:S01]  /*0640*/  @!P3 SEL R4, RZ, 0x1, P0 ;  /* 0x00000001ff04b807 */ /* 0x000fe20000000000 */
[----:B------:R-:W-:Y:S01]  /*0650*/  IMAD.MOV.U32 R7, RZ, RZ, RZ ;  /* 0x000000ffff077224 */ /* 0x000fe200078e00ff */
[----:B------:R-:W-:Y:S01]  /*0660*/  IADD3 R5, PT, PT, R5, R6, R8 ;  /* 0x0000000605057210 */ /* 0x000fe20007ffe008 */
[----:B0-----:R-:W-:Y:S01]  /*0670*/  IMAD.WIDE.U32 R2, R0, 0x4, R2 ;  /* 0x0000000400027825 */ /* 0x001fe200078e0002 */
[----:B--2---:R-:W-:-:S04]  /*0680*/  @!P1 ISETP.NE.AND P5, PT, R15, R14, PT ;  /* 0x0000000e0f00920c */ /* 0x004fc80003fa5270 */
[----:B------:R-:W-:-:S04]  /*0690*/  @!P1 SEL R7, RZ, 0x1, P5 ;  /* 0x00000001ff079807 */ /* 0x000fc80002800000 */
[----:B------:R-:W-:-:S05]  /*06a0*/  IADD3 R7, PT, PT, R7, R4, R5 ;  /* 0x0000000407077210 */ /* 0x000fca0007ffe005 */
[----:B------:R-:W-:Y:S01]  /*06b0*/  STG.E desc[UR4][R2.64], R7 ;  /* 0x0000000702007986 */ /* 0x000fe2000c101904 */
[----:B------:R-:W-:Y:S05]  /*06c0*/  EXIT ;  /* 0x000000000000794d */ /* 0x000fea0003800000 */
.L_x_6:
        /* <DEDUP_REMOVED lines=11> */
.L_x_8:


//--------------------- .nv.shared._Z7kernel2PiS_ii --------------------------
	.section	.nv.shared._Z7kernel2PiS_ii,"aw",@nobits
	.sectionflags	@""
	.align	4
.nv.shared._Z7kernel2PiS_ii:
	.zero		1040


//--------------------- .nv.shared.reserved.0     --------------------------
	.section	.nv.shared.reserved.0,"aw",@nobits
	.weak		__nv_reservedSMEM_offset_0_alias
	.size		__nv_reservedSMEM_offset_0_alias, 0, 64
	.other		__nv_reservedSMEM_offset_0_alias,@"STO_CUDA_RESERVED_SHARED STV_DEFAULT"
__nv_reservedSMEM_offset_0_alias:
	.zero		0
	.zero		64


//--------------------- .nv.constant0._Z7kernel2PiS_ii --------------------------
	.section	.nv.constant0._Z7kernel2PiS_ii,"a",@progbits
	.sectionflags	@""
	.align	4
.nv.constant0._Z7kernel2PiS_ii:
	.zero		920


//--------------------- .nv.constant0._Z6kernelPiS_ii --------------------------
	.section	.nv.constant0._Z6kernelPiS_ii,"a",@progbits
	.sectionflags	@""
	.align	4
.nv.constant0._Z6kernelPiS_ii:
	.zero		920


//--------------------- SYMBOLS --------------------------

	.type		.nv.reservedSmem.offset0,@object
	.size		.nv.reservedSmem.offset0,0x4
	.type		.nv.reservedSmem.cap,@object
	.size		.nv.reservedSmem.cap,0x4
